	.headerflags	@"EF_CUDA_TEXMODE_UNIFIED EF_CUDA_64BIT_ADDRESS EF_CUDA_ACCELERATORS EF_CUDA_SM90 EF_CUDA_VIRTUAL_SM(EF_CUDA_SM90)"
	.elftype	@"ET_EXEC"


//--------------------- .nv.info                  --------------------------
	.section	.nv.info,"",@"SHT_CUDA_INFO"
	.align	4


	//----- nvinfo : EIATTR_REGCOUNT
	.align		4
        /*0000*/ 	.byte	0x04, 0x2f
        /*0002*/ 	.short	(.L_2 - .L_1)
	.align		4
.L_1:
        /*0004*/ 	.word	index@(triton_red_fused__native_batch_norm_legit_view_4)
        /*0008*/ 	.word	0x00000020


	//----- nvinfo : EIATTR_MIN_STACK_SIZE
	.align		4
.L_2:
        /*000c*/ 	.byte	0x04, 0x12
        /*000e*/ 	.short	(.L_4 - .L_3)
	.align		4
.L_3:
        /*0010*/ 	.word	index@(triton_red_fused__native_batch_norm_legit_view_4)
        /*0014*/ 	.word	0x00000000


	//----- nvinfo : EIATTR_FRAME_SIZE
	.align		4
.L_4:
        /*0018*/ 	.byte	0x04, 0x11
        /*001a*/ 	.short	(.L_6 - .L_5)
	.align		4
.L_5:
        /*001c*/ 	.word	index@(triton_red_fused__native_batch_norm_legit_view_4)
        /*0020*/ 	.word	0x00000000


	//----- nvinfo : EIATTR_MIN_STACK_SIZE
	.align		4
.L_6:
        /*0024*/ 	.byte	0x04, 0x12
        /*0026*/ 	.short	(.L_8 - .L_7)
	.align		4
.L_7:
        /*0028*/ 	.word	index@(triton_red_fused__native_batch_norm_legit_view_4)
        /*002c*/ 	.word	0x00000000
.L_8:


//--------------------- .nv.info.triton_red_fused__native_batch_norm_legit_view_4 --------------------------
	.section	.nv.info.triton_red_fused__native_batch_norm_legit_view_4,"",@"SHT_CUDA_INFO"
	.sectionflags	@""
	.align	4


	//----- nvinfo : EIATTR_CUDA_API_VERSION
	.align		4
        /*0000*/ 	.byte	0x04, 0x37
        /*0002*/ 	.short	(.L_10 - .L_9)
.L_9:
        /*0004*/ 	.word	0x0000007c


	//----- nvinfo : EIATTR_KPARAM_INFO
	.align		4
.L_10:
        /*0008*/ 	.byte	0x04, 0x17
        /*000a*/ 	.short	(.L_12 - .L_11)
.L_11:
        /*000c*/ 	.word	0x00000000
        /*0010*/ 	.short	0x0003
        /*0012*/ 	.short	0x0014
        /*0014*/ 	.byte	0x00, 0xf0, 0x11, 0x00


	//----- nvinfo : EIATTR_KPARAM_INFO
	.align		4
.L_12:
        /*0018*/ 	.byte	0x04, 0x17
        /*001a*/ 	.short	(.L_14 - .L_13)
.L_13:
        /*001c*/ 	.word	0x00000000
        /*0020*/ 	.short	0x0002
        /*0022*/ 	.short	0x0010
        /*0024*/ 	.byte	0x00, 0xf0, 0x11, 0x00


	//----- nvinfo : EIATTR_KPARAM_INFO
	.align		4
.L_14:
        /*0028*/ 	.byte	0x04, 0x17
        /*002a*/ 	.short	(.L_16 - .L_15)
.L_15:
        /*002c*/ 	.word	0x00000000
        /*0030*/ 	.short	0x0001
        /*0032*/ 	.short	0x0008
        /*0034*/ 	.byte	0x00, 0xf4, 0x21, 0x00


	//----- nvinfo : EIATTR_KPARAM_INFO
	.align		4
.L_16:
        /*0038*/ 	.byte	0x04, 0x17
        /*003a*/ 	.short	(.L_18 - .L_17)
.L_17:
        /*003c*/ 	.word	0x00000000
        /*0040*/ 	.short	0x0000
        /*0042*/ 	.short	0x0000
        /*0044*/ 	.byte	0x00, 0xf4, 0x21, 0x00


	//----- nvinfo : EIATTR_SPARSE_MMA_MASK
	.align		4
.L_18:
        /*0048*/ 	.byte	0x03, 0x50
        /*004a*/ 	.short	0x0000


	//----- nvinfo : EIATTR_MAXREG_COUNT
	.align		4
        /*004c*/ 	.byte	0x03, 0x1b
        /*004e*/ 	.short	0x00ff


	//----- nvinfo : EIATTR_COOP_GROUP_MASK_REGIDS
	.align		4
        /*0050*/ 	.byte	0x04, 0x29
        /*0052*/ 	.short	(.L_20 - .L_19)


	//   ....[0]....
.L_19:
        /*0054*/ 	.word	0xffffffff


	//   ....[1]....
        /*0058*/ 	.word	0xffffffff


	//   ....[2]....
        /*005c*/ 	.word	0xffffffff


	//   ....[3]....
        /*0060*/ 	.word	0xffffffff


	//   ....[4]....
        /*0064*/ 	.word	0xffffffff


	//   ....[5]....
        /*0068*/ 	.word	0xffffffff


	//   ....[6]....
        /*006c*/ 	.word	0xffffffff


	//   ....[7]....
        /*0070*/ 	.word	0xffffffff


	//   ....[8]....
        /*0074*/ 	.word	0xffffffff


	//   ....[9]....
        /*0078*/ 	.word	0xffffffff


	//   ....[10]....
        /*007c*/ 	.word	0xffffffff


	//   ....[11]....
        /*0080*/ 	.word	0xffffffff


	//----- nvinfo : EIATTR_COOP_GROUP_INSTR_OFFSETS
	.align		4
.L_20:
        /*0084*/ 	.byte	0x04, 0x28
        /*0086*/ 	.short	(.L_22 - .L_21)


	//   ....[0]....
.L_21:
        /*0088*/ 	.word	0x00001260


	//   ....[1]....
        /*008c*/ 	.word	0x000012a0


	//   ....[2]....
        /*0090*/ 	.word	0x000012c0


	//   ....[3]....
        /*0094*/ 	.word	0x000012e0


	//   ....[4]....
        /*0098*/ 	.word	0x000013a0


	//   ....[5]....
        /*009c*/ 	.word	0x00001450


	//   ....[6]....
        /*00a0*/ 	.word	0x00001470


	//   ....[7]....
        /*00a4*/ 	.word	0x00001570


	//   ....[8]....
        /*00a8*/ 	.word	0x000015b0


	//   ....[9]....
        /*00ac*/ 	.word	0x000015d0


	//   ....[10]....
        /*00b0*/ 	.word	0x000016a0


	//   ....[11]....
        /*00b4*/ 	.word	0x00001710


	//----- nvinfo : EIATTR_EXIT_INSTR_OFFSETS
	.align		4
.L_22:
        /*00b8*/ 	.byte	0x04, 0x1c
        /*00ba*/ 	.short	(.L_24 - .L_23)


	//   ....[0]....
.L_23:
        /*00bc*/ 	.word	0x00001a60


	//----- nvinfo : EIATTR_REQNTID
	.align		4
.L_24:
        /*00c0*/ 	.byte	0x04, 0x10
        /*00c2*/ 	.short	(.L_26 - .L_25)
.L_25:
        /*00c4*/ 	.word	0x00000100
        /*00c8*/ 	.word	0x00000001
        /*00cc*/ 	.word	0x00000001


	//----- nvinfo : EIATTR_CRS_STACK_SIZE
	.align		4
.L_26:
        /*00d0*/ 	.byte	0x04, 0x1e
        /*00d2*/ 	.short	(.L_28 - .L_27)
.L_27:
        /*00d4*/ 	.word	0x00000000


	//----- nvinfo : EIATTR_CBANK_PARAM_SIZE
	.align		4
.L_28:
        /*00d8*/ 	.byte	0x03, 0x19
        /*00da*/ 	.short	0x0018


	//----- nvinfo : EIATTR_PARAM_CBANK
	.align		4
        /*00dc*/ 	.byte	0x04, 0x0a
        /*00de*/ 	.short	(.L_30 - .L_29)
	.align		4
.L_29:
        /*00e0*/ 	.word	index@(.nv.constant0.triton_red_fused__native_batch_norm_legit_view_4)
        /*00e4*/ 	.short	0x0210
        /*00e6*/ 	.short	0x0018


	//----- nvinfo : EIATTR_SW_WAR
	.align		4
.L_30:
        /*00e8*/ 	.byte	0x04, 0x36
        /*00ea*/ 	.short	(.L_32 - .L_31)
.L_31:
        /*00ec*/ 	.word	0x00000008
.L_32:


//--------------------- .nv.callgraph             --------------------------
	.section	.nv.callgraph,"",@"SHT_CUDA_CALLGRAPH"
	.align	4
	.sectionentsize	8
	.align		4
        /*0000*/ 	.word	0x00000000
	.align		4
        /*0004*/ 	.word	0xffffffff
	.align		4
        /*0008*/ 	.word	0x00000000
	.align		4
        /*000c*/ 	.word	0xfffffffe
	.align		4
        /*0010*/ 	.word	0x00000000
	.align		4
        /*0014*/ 	.word	0xfffffffd
	.align		4
        /*0018*/ 	.word	0x00000000
	.align		4
        /*001c*/ 	.word	0xfffffffc


//--------------------- .nv.constant4             --------------------------
	.section	.nv.constant4,"a",@progbits
	.align	8
	.align		8
.nv.constant4:
        /*0000*/ 	.dword	_$_str


//--------------------- .text.triton_red_fused__native_batch_norm_legit_view_4 --------------------------
	.section	.text.triton_red_fused__native_batch_norm_legit_view_4,"ax",@progbits
	.sectionflags	@"SHF_BARRIERS=1"
	.align	128
        .global         triton_red_fused__native_batch_norm_legit_view_4
        .type           triton_red_fused__native_batch_norm_legit_view_4,@function
        .size           triton_red_fused__native_batch_norm_legit_view_4,(.L_x_4 - triton_red_fused__native_batch_norm_legit_view_4)
        .other          triton_red_fused__native_batch_norm_legit_view_4,@"STO_CUDA_ENTRY STV_DEFAULT"
triton_red_fused__native_batch_norm_legit_view_4:
.text.triton_red_fused__native_batch_norm_legit_view_4:
[----:B------:R-:W0:Y:S02]  /*0000*/  LDC R1, c[0x0][0x28] ;  /* 0x00000a00ff017b82 */ /* 0x000e240000000800 */
[----:B------:R-:W1:Y:S01]  /*0010*/  S2R R6, SR_TID.X ;  /* 0x0000000000067919 */ /* 0x000e620000002100 */
[----:B------:R-:W-:Y:S01]  /*0020*/  ULDC.64 UR6, c[0x0][0x208] ;  /* 0x0000820000067ab9 */ /* 0x000fe20000000a00 */
[----:B------:R-:W2:Y:S01]  /*0030*/  S2R R0, SR_CTAID.X ;  /* 0x0000000000007919 */ /* 0x000ea20000002500 */
[----:B-1----:R-:W-:Y:S02]  /*0040*/  SHF.R.U32.HI R7, RZ, 0x4, R6 ;  /* 0x00000004ff077819 */ /* 0x002fe40000011606 */
[----:B------:R-:W-:Y:S02]  /*0050*/  LOP3.LUT R8, R6, 0xf, RZ, 0xc0, !PT ;  /* 0x0000000f06087812 */ /* 0x000fe400078ec0ff */
[----:B--2---:R-:W-:Y:S02]  /*0060*/  SHF.L.U32 R0, R0, 0x4, RZ ;  /* 0x0000000400007819 */ /* 0x004fe400000006ff */
[----:B------:R-:W-:-:S04]  /*0070*/  SGXT.U32 R7, R7, 0x4 ;  /* 0x000000040707781a */ /* 0x000fc80000000000 */
[----:B------:R-:W-:-:S04]  /*0080*/  LOP3.LUT R9, R0, R7, RZ, 0xfc, !PT ;  /* 0x0000000700097212 */ /* 0x000fc800078efcff */
[C---:B------:R-:W-:Y:S02]  /*0090*/  ISETP.GE.AND P1, PT, R9.reuse, 0xc, PT ;  /* 0x0000000c0900780c */ /* 0x040fe40003f26270 */
[----:B------:R-:W-:-:S11]  /*00a0*/  LEA R9, R9, R8, 0xc ;  /* 0x0000000809097211 */ /* 0x000fd600078e60ff */
[----:B------:R-:W-:Y:S02]  /*00b0*/  @P1 MOV R25, RZ ;  /* 0x000000ff00191202 */ /* 0x000fe40000000f00 */
[----:B------:R-:W-:Y:S02]  /*00c0*/  @P1 MOV R13, RZ ;  /* 0x000000ff000d1202 */ /* 0x000fe40000000f00 */
[----:B------:R-:W-:Y:S01]  /*00d0*/  @P1 MOV R18, RZ ;  /* 0x000000ff00121202 */ /* 0x000fe20000000f00 */
[----:B------:R-:W-:Y:S06]  /*00e0*/  @P1 BRA `(.L_x_0) ;  /* 0x0000001000581947 */ /* 0x000fec0003800000 */
[----:B------:R-:W1:Y:S02]  /*00f0*/  LDC.64 R2, c[0x0][0x210] ;  /* 0x00008400ff027b82 */ /* 0x000e640000000a00 */
[----:B-1----:R-:W-:-:S05]  /*0100*/  IMAD.WIDE R4, R9, 0x4, R2 ;  /* 0x0000000409047825 */ /* 0x002fca00078e0202 */
[----:B------:R1:W5:Y:S01]  /*0110*/  LDG.E.EL R25, desc[UR6][R4.64] ;  /* 0x0000000604197981 */ /* 0x000362000c2e1900 */
[----:B------:R-:W-:Y:S01]  /*0120*/  HFMA2.MMA R13, -RZ, RZ, 0, 0 ;  /* 0x00000000ff0d7435 */ /* 0x000fe200000001ff */
[----:B------:R-:W-:Y:S01]  /*0130*/  MOV R18, 0x3f800000 ;  /* 0x3f80000000127802 */ /* 0x000fe20000000f00 */
[----:B------:R-:W-:-:S11]  /*0140*/  HFMA2.MMA R10, -RZ, RZ, 0, 0 ;  /* 0x00000000ff0a7435 */ /* 0x000fd600000001ff */
.L_x_1:
[----:B-1----:R-:W-:-:S04]  /*0150*/  IADD3 R4, R10, 0x10, RZ ;  /* 0x000000100a047810 */ /* 0x002fc80007ffe0ff */
[----:B------:R-:W-:-:S05]  /*0160*/  LOP3.LUT R5, R9, R4, RZ, 0xfc, !PT ;  /* 0x0000000409057212 */ /* 0x000fca00078efcff */
[----:B------:R-:W-:-:S06]  /*0170*/  IMAD.WIDE R4, R5, 0x4, R2 ;  /* 0x0000000405047825 */ /* 0x000fcc00078e0202 */
[----:B------:R1:W2:Y:S01]  /*0180*/  LDG.E.EL R4, desc[UR6][R4.64] ;  /* 0x0000000604047981 */ /* 0x0002a2000c2e1900 */
[----:B------:R-:W-:-:S04]  /*0190*/  IADD3 R12, R10, 0x20, RZ ;  /* 0x000000200a0c7810 */ /* 0x000fc80007ffe0ff */
[----:B------:R-:W-:-:S05]  /*01a0*/  LOP3.LUT R15, R9, R12, RZ, 0xfc, !PT ;  /* 0x0000000c090f7212 */ /* 0x000fca00078efcff */
[----:B------:R-:W-:-:S06]  /*01b0*/  IMAD.WIDE R14, R15, 0x4, R2 ;  /* 0x000000040f0e7825 */ /* 0x000fcc00078e0202 */
[----:B------:R3:W4:Y:S01]  /*01c0*/  LDG.E.EL R14, desc[UR6][R14.64] ;  /* 0x000000060e0e7981 */ /* 0x000722000c2e1900 */
[----:B------:R-:W-:-:S04]  /*01d0*/  IADD3 R12, R10, 0x30, RZ ;  /* 0x000000300a0c7810 */ /* 0x000fc80007ffe0ff */
[----:B------:R-:W-:-:S05]  /*01e0*/  LOP3.LUT R23, R9, R12, RZ, 0xfc, !PT ;  /* 0x0000000c09177212 */ /* 0x000fca00078efcff */
[----:B------:R-:W-:-:S05]  /*01f0*/  IMAD.WIDE R22, R23, 0x4, R2 ;  /* 0x0000000417167825 */ /* 0x000fca00078e0202 */
[----:B------:R-:W4:Y:S01]  /*0200*/  LDG.E.EL R16, desc[UR6][R22.64] ;  /* 0x0000000616107981 */ /* 0x000f22000c2e1900 */
[----:B------:R-:W-:-:S04]  /*0210*/  IADD3 R12, R10, 0x40, RZ ;  /* 0x000000400a0c7810 */ /* 0x000fc80007ffe0ff */
[----:B------:R-:W-:-:S05]  /*0220*/  LOP3.LUT R27, R9, R12, RZ, 0xfc, !PT ;  /* 0x0000000c091b7212 */ /* 0x000fca00078efcff */
[----:B------:R-:W-:-:S05]  /*0230*/  IMAD.WIDE R26, R27, 0x4, R2 ;  /* 0x000000041b1a7825 */ /* 0x000fca00078e0202 */
[----:B------:R1:W4:Y:S01]  /*0240*/  LDG.E.EL R17, desc[UR6][R26.64] ;  /* 0x000000061a117981 */ /* 0x000322000c2e1900 */
[----:B------:R-:W-:-:S04]  /*0250*/  IADD3 R12, R10, 0x50, RZ ;  /* 0x000000500a0c7810 */ /* 0x000fc80007ffe0ff */
[----:B------:R-:W-:-:S05]  /*0260*/  LOP3.LUT R21, R9, R12, RZ, 0xfc, !PT ;  /* 0x0000000c09157212 */ /* 0x000fca00078efcff */
[----:B------:R-:W-:-:S06]  /*0270*/  IMAD.WIDE R20, R21, 0x4, R2 ;  /* 0x0000000415147825 */ /* 0x000fcc00078e0202 */
[----:B------:R2:W4:Y:S01]  /*0280*/  LDG.E.EL R20, desc[UR6][R20.64] ;  /* 0x0000000614147981 */ /* 0x000522000c2e1900 */
[----:B------:R-:W-:-:S04]  /*0290*/  FADD R18, R18, 1 ;  /* 0x3f80000012127421 */ /* 0x000fc80000000000 */
[C---:B-1----:R-:W-:Y:S01]  /*02a0*/  FMUL R5, R18.reuse, 0.25 ;  /* 0x3e80000012057820 */ /* 0x042fe20000400000 */
[C---:B------:R-:W-:Y:S02]  /*02b0*/  FSETP.GEU.AND P0, PT, |R18|.reuse, 1.175494350822287508e-38, PT ;  /* 0x008000001200780b */ /* 0x040fe40003f0e200 */
[----:B------:R-:W-:-:S04]  /*02c0*/  FSETP.GT.AND P2, PT, |R18|, 8.50705917302346158658e+37, PT ;  /* 0x7e8000001200780b */ /* 0x000fc80003f44200 */
[----:B------:R-:W-:Y:S01]  /*02d0*/  FSEL R5, R5, R18, P2 ;  /* 0x0000001205057208 */ /* 0x000fe20001000000 */
[----:B------:R-:W-:-:S04]  /*02e0*/  FADD R18, R18, 1 ;  /* 0x3f80000012127421 */ /* 0x000fc80000000000 */
[C---:B---3--:R-:W-:Y:S01]  /*02f0*/  FMUL R15, R18.reuse, 0.25 ;  /* 0x3e800000120f7820 */ /* 0x048fe20000400000 */
[----:B------:R-:W-:Y:S01]  /*0300*/  FSETP.GEU.AND P3, PT, |R18|, 1.175494350822287508e-38, PT ;  /* 0x008000001200780b */ /* 0x000fe20003f6e200 */
[----:B------:R-:W-:-:S04]  /*0310*/  @!P0 FMUL R5, R5, 16777216 ;  /* 0x4b80000005058820 */ /* 0x000fc80000400000 */
[----:B------:R1:W3:Y:S02]  /*0320*/  MUFU.RCP R12, R5 ;  /* 0x00000005000c7308 */ /* 0x0002e40000001000 */
[----:B-1----:R-:W-:-:S04]  /*0330*/  FADD R5, R18, 1 ;  /* 0x3f80000012057421 */ /* 0x002fc80000000000 */
[----:B0-----:R-:W-:Y:S01]  /*0340*/  FADD R26, R5, 1 ;  /* 0x3f800000051a7421 */ /* 0x001fe20000000000 */
[----:B--2--5:R-:W-:-:S04]  /*0350*/  FADD R28, R4, -R25 ;  /* 0x80000019041c7221 */ /* 0x024fc80000000000 */
[----:B------:R-:W-:-:S05]  /*0360*/  FMUL R11, R28, 0.25 ;  /* 0x3e8000001c0b7820 */ /* 0x000fca0000400000 */
[----:B------:R-:W-:Y:S02]  /*0370*/  FSEL R11, R11, R28, P2 ;  /* 0x0000001c0b0b7208 */ /* 0x000fe40001000000 */
[----:B------:R-:W-:-:S03]  /*0380*/  FSETP.GT.AND P2, PT, |R18|, 8.50705917302346158658e+37, PT ;  /* 0x7e8000001200780b */ /* 0x000fc60003f44200 */
[----:B------:R-:W-:Y:S01]  /*0390*/  @!P0 FMUL R11, R11, 16777216 ;  /* 0x4b8000000b0b8820 */ /* 0x000fe20000400000 */
[----:B------:R-:W-:Y:S02]  /*03a0*/  FSEL R19, R15, R18, P2 ;  /* 0x000000120f137208 */ /* 0x000fe40001000000 */
[----:B------:R-:W-:Y:S01]  /*03b0*/  FSETP.GEU.AND P0, PT, |R5|, 1.175494350822287508e-38, PT ;  /* 0x008000000500780b */ /* 0x000fe20003f0e200 */
[----:B---3--:R-:W-:Y:S02]  /*03c0*/  FFMA R25, R12, R11, R25 ;  /* 0x0000000b0c197223 */ /* 0x008fe40000000019 */
[----:B------:R-:W-:Y:S02]  /*03d0*/  @!P3 FMUL R19, R19, 16777216 ;  /* 0x4b8000001313b820 */ /* 0x000fe40000400000 */
[----:B----4-:R-:W-:Y:S02]  /*03e0*/  FADD R11, -R25, R14 ;  /* 0x0000000e190b7221 */ /* 0x010fe40000000100 */
[----:B------:R0:W1:Y:S02]  /*03f0*/  MUFU.RCP R12, R19 ;  /* 0x00000013000c7308 */ /* 0x0000640000001000 */
[----:B------:R-:W-:-:S05]  /*0400*/  FMUL R18, R11, 0.25 ;  /* 0x3e8000000b127820 */ /* 0x000fca0000400000 */
[----:B------:R-:W-:Y:S01]  /*0410*/  FSEL R15, R18, R11, P2 ;  /* 0x0000000b120f7208 */ /* 0x000fe20001000000 */
[C---:B------:R-:W-:Y:S01]  /*0420*/  FMUL R18, R5.reuse, 0.25 ;  /* 0x3e80000005127820 */ /* 0x040fe20000400000 */
[----:B------:R-:W-:Y:S01]  /*0430*/  FSETP.GT.AND P2, PT, |R5|, 8.50705917302346158658e+37, PT ;  /* 0x7e8000000500780b */ /* 0x000fe20003f44200 */
[----:B0-----:R-:W-:Y:S02]  /*0440*/  FMUL R19, R26, 0.25 ;  /* 0x3e8000001a137820 */ /* 0x001fe40000400000 */
[----:B------:R-:W-:Y:S01]  /*0450*/  @!P3 FMUL R15, R15, 16777216 ;  /* 0x4b8000000f0fb820 */ /* 0x000fe20000400000 */
[----:B------:R-:W-:Y:S02]  /*0460*/  FSEL R18, R18, R5, P2 ;  /* 0x0000000512127208 */ /* 0x000fe40001000000 */
[----:B------:R-:W-:Y:S01]  /*0470*/  FSETP.GEU.AND P3, PT, |R26|, 1.175494350822287508e-38, PT ;  /* 0x008000001a00780b */ /* 0x000fe20003f6e200 */
[--C-:B-1----:R-:W-:Y:S01]  /*0480*/  FFMA R15, R12, R15, R25.reuse ;  /* 0x0000000f0c0f7223 */ /* 0x102fe20000000019 */
[----:B------:R-:W-:Y:S01]  /*0490*/  FADD R25, R4, -R25 ;  /* 0x8000001904197221 */ /* 0x000fe20000000000 */
[----:B------:R-:W-:Y:S01]  /*04a0*/  @!P0 FMUL R18, R18, 16777216 ;  /* 0x4b80000012128820 */ /* 0x000fe20000400000 */
[----:B------:R-:W-:Y:S01]  /*04b0*/  IADD3 R4, R10, 0x60, RZ ;  /* 0x000000600a047810 */ /* 0x000fe20007ffe0ff */
[----:B------:R-:W-:-:S02]  /*04c0*/  FADD R12, -R15, R16 ;  /* 0x000000100f0c7221 */ /* 0x000fc40000000100 */
[----:B------:R-:W0:Y:S02]  /*04d0*/  MUFU.RCP R24, R18 ;  /* 0x0000001200187308 */ /* 0x000e240000001000 */
[----:B------:R-:W-:-:S05]  /*04e0*/  FMUL R5, R12, 0.25 ;  /* 0x3e8000000c057820 */ /* 0x000fca0000400000 */
[----:B------:R-:W-:Y:S02]  /*04f0*/  FSEL R5, R5, R12, P2 ;  /* 0x0000000c05057208 */ /* 0x000fe40001000000 */
[----:B------:R-:W-:-:S03]  /*0500*/  FSETP.GT.AND P2, PT, |R26|, 8.50705917302346158658e+37, PT ;  /* 0x7e8000001a00780b */ /* 0x000fc60003f44200 */
[----:B------:R-:W-:Y:S01]  /*0510*/  @!P0 FMUL R5, R5, 16777216 ;  /* 0x4b80000005058820 */ /* 0x000fe20000400000 */
[----:B------:R-:W-:Y:S01]  /*0520*/  FSEL R21, R19, R26, P2 ;  /* 0x0000001a13157208 */ /* 0x000fe20001000000 */
[----:B------:R-:W-:Y:S02]  /*0530*/  FADD R26, R26, 1 ;  /* 0x3f8000001a1a7421 */ /* 0x000fe40000000000 */
[----:B0-----:R-:W-:Y:S02]  /*0540*/  FFMA R24, R24, R5, R15 ;  /* 0x0000000518187223 */ /* 0x001fe4000000000f */
[----:B------:R-:W-:Y:S01]  /*0550*/  @!P3 FMUL R21, R21, 16777216 ;  /* 0x4b8000001515b820 */ /* 0x000fe20000400000 */
[----:B------:R-:W-:Y:S01]  /*0560*/  FSETP.GEU.AND P0, PT, |R26|, 1.175494350822287508e-38, PT ;  /* 0x008000001a00780b */ /* 0x000fe20003f0e200 */
[----:B------:R-:W-:Y:S01]  /*0570*/  FADD R19, -R24, R17 ;  /* 0x0000001118137221 */ /* 0x000fe20000000100 */
[----:B------:R-:W-:-:S03]  /*0580*/  FMUL R5, R26, 0.25 ;  /* 0x3e8000001a057820 */ /* 0x000fc60000400000 */
[----:B------:R-:W0:Y:S01]  /*0590*/  MUFU.RCP R21, R21 ;  /* 0x0000001500157308 */ /* 0x000e220000001000 */
[----:B------:R-:W-:-:S05]  /*05a0*/  FMUL R18, R19, 0.25 ;  /* 0x3e80000013127820 */ /* 0x000fca0000400000 */
[----:B------:R-:W-:Y:S02]  /*05b0*/  FSEL R18, R18, R19, P2 ;  /* 0x0000001312127208 */ /* 0x000fe40001000000 */
[----:B------:R-:W-:-:S03]  /*05c0*/  FSETP.GT.AND P2, PT, |R26|, 8.50705917302346158658e+37, PT ;  /* 0x7e8000001a00780b */ /* 0x000fc60003f44200 */
[----:B------:R-:W-:Y:S01]  /*05d0*/  @!P3 FMUL R18, R18, 16777216 ;  /* 0x4b8000001212b820 */ /* 0x000fe20000400000 */
[----:B------:R-:W-:Y:S02]  /*05e0*/  FSEL R27, R5, R26, P2 ;  /* 0x0000001a051b7208 */ /* 0x000fe40001000000 */
[----:B------:R-:W-:Y:S01]  /*05f0*/  LOP3.LUT R5, R9, R4, RZ, 0xfc, !PT ;  /* 0x0000000409057212 */ /* 0x000fe200078efcff */
[----:B0-----:R-:W-:Y:S02]  /*0600*/  FFMA R18, R21, R18, R24 ;  /* 0x0000001215127223 */ /* 0x001fe40000000018 */
[----:B------:R-:W-:Y:S02]  /*0610*/  @!P0 FMUL R27, R27, 16777216 ;  /* 0x4b8000001b1b8820 */ /* 0x000fe40000400000 */
[----:B------:R-:W-:Y:S01]  /*0620*/  FADD R23, -R18, R20 ;  /* 0x0000001412177221 */ /* 0x000fe20000000100 */
[----:B------:R-:W-:Y:S01]  /*0630*/  IMAD.WIDE R4, R5, 0x4, R2 ;  /* 0x0000000405047825 */ /* 0x000fe200078e0202 */
[----:B------:R-:W0:Y:S03]  /*0640*/  MUFU.RCP R21, R27 ;  /* 0x0000001b00157308 */ /* 0x000e260000001000 */
[----:B------:R-:W-:-:S05]  /*0650*/  FMUL R22, R23, 0.25 ;  /* 0x3e80000017167820 */ /* 0x000fca0000400000 */
[----:B------:R-:W-:-:S05]  /*0660*/  FSEL R22, R22, R23, P2 ;  /* 0x0000001716167208 */ /* 0x000fca0001000000 */
[----:B------:R-:W-:-:S04]  /*0670*/  @!P0 FMUL R22, R22, 16777216 ;  /* 0x4b80000016168820 */ /* 0x000fc80000400000 */
[----:B0-----:R-:W-:Y:S02]  /*0680*/  FFMA R21, R21, R22, R18 ;  /* 0x0000001615157223 */ /* 0x001fe40000000012 */
[----:B------:R0:W2:Y:S01]  /*0690*/  LDG.E.EL R22, desc[UR6][R4.64] ;  /* 0x0000000604167981 */ /* 0x0000a2000c2e1900 */
[----:B------:R-:W-:Y:S01]  /*06a0*/  FADD R26, R26, 1 ;  /* 0x3f8000001a1a7421 */ /* 0x000fe20000000000 */
[----:B------:R-:W-:-:S03]  /*06b0*/  FFMA R28, R28, R25, R13 ;  /* 0x000000191c1c7223 */ /* 0x000fc6000000000d */
[C---:B------:R-:W-:Y:S01]  /*06c0*/  FMUL R27, R26.reuse, 0.25 ;  /* 0x3e8000001a1b7820 */ /* 0x040fe20000400000 */
[C---:B------:R-:W-:Y:S02]  /*06d0*/  FSETP.GT.AND P0, PT, |R26|.reuse, 8.50705917302346158658e+37, PT ;  /* 0x7e8000001a00780b */ /* 0x040fe40003f04200 */
[----:B------:R-:W-:Y:S02]  /*06e0*/  FSETP.GEU.AND P2, PT, |R26|, 1.175494350822287508e-38, PT ;  /* 0x008000001a00780b */ /* 0x000fe40003f4e200 */
[----:B------:R-:W-:Y:S01]  /*06f0*/  FSEL R29, R27, R26, P0 ;  /* 0x0000001a1b1d7208 */ /* 0x000fe20000000000 */
[----:B------:R-:W-:Y:S01]  /*0700*/  FADD R27, R14, -R15 ;  /* 0x8000000f0e1b7221 */ /* 0x000fe20000000000 */
[----:B------:R-:W-:-:S04]  /*0710*/  IADD3 R14, R10, 0x70, RZ ;  /* 0x000000700a0e7810 */ /* 0x000fc80007ffe0ff */
[----:B------:R-:W-:-:S05]  /*0720*/  LOP3.LUT R15, R9, R14, RZ, 0xfc, !PT ;  /* 0x0000000e090f7212 */ /* 0x000fca00078efcff */
[----:B------:R-:W-:-:S04]  /*0730*/  IMAD.WIDE R14, R15, 0x4, R2 ;  /* 0x000000040f0e7825 */ /* 0x000fc800078e0202 */
[----:B------:R-:W-:Y:S01]  /*0740*/  @!P2 FMUL R29, R29, 16777216 ;  /* 0x4b8000001d1da820 */ /* 0x000fe20000400000 */
[----:B------:R-:W-:-:S03]  /*0750*/  FADD R26, R26, 1 ;  /* 0x3f8000001a1a7421 */ /* 0x000fc60000000000 */
[----:B------:R-:W1:Y:S01]  /*0760*/  MUFU.RCP R25, R29 ;  /* 0x0000001d00197308 */ /* 0x000e620000001000 */
[----:B------:R-:W3:Y:S01]  /*0770*/  LDG.E.EL R14, desc[UR6][R14.64] ;  /* 0x000000060e0e7981 */ /* 0x000ee2000c2e1900 */
[----:B0-----:R-:W-:Y:S01]  /*0780*/  FMUL R5, R26, 0.25 ;  /* 0x3e8000001a057820 */ /* 0x001fe20000400000 */
[----:B------:R-:W-:Y:S01]  /*0790*/  FFMA R27, R11, R27, R28 ;  /* 0x0000001b0b1b7223 */ /* 0x000fe2000000001c */
[----:B------:R-:W-:Y:S01]  /*07a0*/  FADD R24, R16, -R24 ;  /* 0x8000001810187221 */ /* 0x000fe20000000000 */
[----:B------:R-:W-:-:S03]  /*07b0*/  IADD3 R16, R10, 0x80, RZ ;  /* 0x000000800a107810 */ /* 0x000fc60007ffe0ff */
[----:B------:R-:W-:Y:S01]  /*07c0*/  FFMA R24, R12, R24, R27 ;  /* 0x000000180c187223 */ /* 0x000fe2000000001b */
[----:B------:R-:W-:-:S04]  /*07d0*/  FADD R27, R17, -R18 ;  /* 0x80000012111b7221 */ /* 0x000fc80000000000 */
[----:B------:R-:W-:Y:S01]  /*07e0*/  FFMA R24, R19, R27, R24 ;  /* 0x0000001b13187223 */ /* 0x000fe20000000018 */
[----:B------:R-:W-:-:S04]  /*07f0*/  FADD R27, R20, -R21 ;  /* 0x80000015141b7221 */ /* 0x000fc80000000000 */
[----:B------:R-:W-:Y:S01]  /*0800*/  FFMA R24, R23, R27, R24 ;  /* 0x0000001b17187223 */ /* 0x000fe20000000018 */
[----:B--2---:R-:W-:-:S04]  /*0810*/  FADD R13, -R21, R22 ;  /* 0x00000016150d7221 */ /* 0x004fc80000000100 */
[----:B------:R-:W-:-:S05]  /*0820*/  FMUL R4, R13, 0.25 ;  /* 0x3e8000000d047820 */ /* 0x000fca0000400000 */
[----:B------:R-:W-:-:S05]  /*0830*/  FSEL R4, R4, R13, P0 ;  /* 0x0000000d04047208 */ /* 0x000fca0000000000 */
[----:B------:R-:W-:Y:S01]  /*0840*/  @!P2 FMUL R4, R4, 16777216 ;  /* 0x4b8000000404a820 */ /* 0x000fe20000400000 */
[C---:B------:R-:W-:Y:S02]  /*0850*/  FSETP.GEU.AND P2, PT, |R26|.reuse, 1.175494350822287508e-38, PT ;  /* 0x008000001a00780b */ /* 0x040fe40003f4e200 */
[----:B------:R-:W-:Y:S01]  /*0860*/  FSETP.GT.AND P0, PT, |R26|, 8.50705917302346158658e+37, PT ;  /* 0x7e8000001a00780b */ /* 0x000fe20003f04200 */
[----:B-1----:R-:W-:-:S03]  /*0870*/  FFMA R25, R25, R4, R21 ;  /* 0x0000000419197223 */ /* 0x002fc60000000015 */
[----:B------:R-:W-:Y:S01]  /*0880*/  FSEL R29, R5, R26, P0 ;  /* 0x0000001a051d7208 */ /* 0x000fe20000000000 */
[----:B---3--:R-:W-:-:S06]  /*0890*/  FADD R11, -R25, R14 ;  /* 0x0000000e190b7221 */ /* 0x008fcc0000000100 */
[----:B------:R-:W-:Y:S01]  /*08a0*/  @!P2 FMUL R29, R29, 16777216 ;  /* 0x4b8000001d1da820 */ /* 0x000fe20000400000 */
[----:B------:R-:W-:-:S03]  /*08b0*/  FMUL R28, R11, 0.25 ;  /* 0x3e8000000b1c7820 */ /* 0x000fc60000400000 */
[----:B------:R-:W0:Y:S02]  /*08c0*/  MUFU.RCP R4, R29 ;  /* 0x0000001d00047308 */ /* 0x000e240000001000 */
[----:B------:R-:W-:Y:S02]  /*08d0*/  FSEL R15, R28, R11, P0 ;  /* 0x0000000b1c0f7208 */ /* 0x000fe40000000000 */
[----:B------:R-:W-:-:S03]  /*08e0*/  LOP3.LUT R5, R9, R16, RZ, 0xfc, !PT ;  /* 0x0000001009057212 */ /* 0x000fc600078efcff */
[----:B------:R-:W-:-:S04]  /*08f0*/  @!P2 FMUL R15, R15, 16777216 ;  /* 0x4b8000000f0fa820 */ /* 0x000fc80000400000 */
[----:B0-----:R-:W-:Y:S01]  /*0900*/  FFMA R15, R4, R15, R25 ;  /* 0x0000000f040f7223 */ /* 0x001fe20000000019 */
[----:B------:R-:W-:-:S05]  /*0910*/  IMAD.WIDE R4, R5, 0x4, R2 ;  /* 0x0000000405047825 */ /* 0x000fca00078e0202 */
[----:B------:R0:W2:Y:S02]  /*0920*/  LDG.E.EL R16, desc[UR6][R4.64] ;  /* 0x0000000604107981 */ /* 0x0000a4000c2e1900 */
[----:B0-----:R-:W-:-:S04]  /*0930*/  IADD3 R4, R10, 0x90, RZ ;  /* 0x000000900a047810 */ /* 0x001fc80007ffe0ff */
[----:B------:R-:W-:-:S05]  /*0940*/  LOP3.LUT R5, R9, R4, RZ, 0xfc, !PT ;  /* 0x0000000409057212 */ /* 0x000fca00078efcff */
[----:B------:R-:W-:-:S05]  /*0950*/  IMAD.WIDE R4, R5, 0x4, R2 ;  /* 0x0000000405047825 */ /* 0x000fca00078e0202 */
[----:B------:R0:W3:Y:S02]  /*0960*/  LDG.E.EL R18, desc[UR6][R4.64] ;  /* 0x0000000604127981 */ /* 0x0000e4000c2e1900 */
[----:B0-----:R-:W-:-:S04]  /*0970*/  IADD3 R4, R10, 0xa0, RZ ;  /* 0x000000a00a047810 */ /* 0x001fc80007ffe0ff */
[----:B------:R-:W-:-:S05]  /*0980*/  LOP3.LUT R5, R9, R4, RZ, 0xfc, !PT ;  /* 0x0000000409057212 */ /* 0x000fca00078efcff */
[----:B------:R-:W-:-:S05]  /*0990*/  IMAD.WIDE R4, R5, 0x4, R2 ;  /* 0x0000000405047825 */ /* 0x000fca00078e0202 */
[----:B------:R0:W4:Y:S02]  /*09a0*/  LDG.E.EL R20, desc[UR6][R4.64] ;  /* 0x0000000604147981 */ /* 0x000124000c2e1900 */
[----:B0-----:R-:W-:-:S04]  /*09b0*/  IADD3 R4, R10, 0xb0, RZ ;  /* 0x000000b00a047810 */ /* 0x001fc80007ffe0ff */
[----:B------:R-:W-:Y:S01]  /*09c0*/  LOP3.LUT R5, R9, R4, RZ, 0xfc, !PT ;  /* 0x0000000409057212 */ /* 0x000fe200078efcff */
[----:B------:R-:W-:-:S04]  /*09d0*/  FADD R27, R22, -R25 ;  /* 0x80000019161b7221 */ /* 0x000fc80000000000 */
[----:B------:R-:W-:-:S05]  /*09e0*/  IMAD.WIDE R4, R5, 0x4, R2 ;  /* 0x0000000405047825 */ /* 0x000fca00078e0202 */
[----:B------:R0:W5:Y:S02]  /*09f0*/  LDG.E.EL R22, desc[UR6][R4.64] ;  /* 0x0000000604167981 */ /* 0x000164000c2e1900 */
[----:B0-----:R-:W-:-:S04]  /*0a00*/  IADD3 R4, R10, 0xc0, RZ ;  /* 0x000000c00a047810 */ /* 0x001fc80007ffe0ff */
[----:B------:R-:W-:Y:S01]  /*0a10*/  LOP3.LUT R5, R9, R4, RZ, 0xfc, !PT ;  /* 0x0000000409057212 */ /* 0x000fe200078efcff */
[----:B------:R-:W-:-:S04]  /*0a20*/  FFMA R24, R13, R27, R24 ;  /* 0x0000001b0d187223 */ /* 0x000fc80000000018 */
[----:B------:R-:W-:-:S04]  /*0a30*/  IMAD.WIDE R4, R5, 0x4, R2 ;  /* 0x0000000405047825 */ /* 0x000fc800078e0202 */
[----:B------:R-:W-:Y:S02]  /*0a40*/  FADD R27, R14, -R15 ;  /* 0x8000000f0e1b7221 */ /* 0x000fe40000000000 */
[----:B------:R-:W5:Y:S01]  /*0a50*/  LDG.E.EL R14, desc[UR6][R4.64] ;  /* 0x00000006040e7981 */ /* 0x000f62000c2e1900 */
[----:B------:R-:W-:-:S05]  /*0a60*/  FADD R26, R26, 1 ;  /* 0x3f8000001a1a7421 */ /* 0x000fca0000000000 */
[C---:B------:R-:W-:Y:S01]  /*0a70*/  FSETP.GEU.AND P2, PT, |R26|.reuse, 1.175494350822287508e-38, PT ;  /* 0x008000001a00780b */ /* 0x040fe20003f4e200 */
[C---:B------:R-:W-:Y:S01]  /*0a80*/  FMUL R29, R26.reuse, 0.25 ;  /* 0x3e8000001a1d7820 */ /* 0x040fe20000400000 */
[----:B------:R-:W-:-:S04]  /*0a90*/  FSETP.GT.AND P0, PT, |R26|, 8.50705917302346158658e+37, PT ;  /* 0x7e8000001a00780b */ /* 0x000fc80003f04200 */
[----:B------:R-:W-:-:S07]  /*0aa0*/  FSEL R28, R29, R26, P0 ;  /* 0x0000001a1d1c7208 */ /* 0x000fce0000000000 */
[----:B------:R-:W-:Y:S01]  /*0ab0*/  @!P2 FMUL R28, R28, 16777216 ;  /* 0x4b8000001c1ca820 */ /* 0x000fe20000400000 */
[----:B------:R-:W-:-:S05]  /*0ac0*/  FADD R26, R26, 1 ;  /* 0x3f8000001a1a7421 */ /* 0x000fca0000000000 */
[----:B------:R-:W0:Y:S01]  /*0ad0*/  MUFU.RCP R28, R28 ;  /* 0x0000001c001c7308 */ /* 0x000e220000001000 */
[----:B------:R-:W-:Y:S01]  /*0ae0*/  FFMA R27, R11, R27, R24 ;  /* 0x0000001b0b1b7223 */ /* 0x000fe20000000018 */
[----:B--2---:R-:W-:-:S04]  /*0af0*/  FADD R12, -R15, R16 ;  /* 0x000000100f0c7221 */ /* 0x004fc80000000100 */
[----:B------:R-:W-:-:S05]  /*0b00*/  FMUL R29, R12, 0.25 ;  /* 0x3e8000000c1d7820 */ /* 0x000fca0000400000 */
[----:B------:R-:W-:Y:S01]  /*0b10*/  FSEL R17, R29, R12, P0 ;  /* 0x0000000c1d117208 */ /* 0x000fe20000000000 */
[----:B------:R-:W-:-:S04]  /*0b20*/  FMUL R29, R26, 0.25 ;  /* 0x3e8000001a1d7820 */ /* 0x000fc80000400000 */
[----:B------:R-:W-:Y:S01]  /*0b30*/  @!P2 FMUL R17, R17, 16777216 ;  /* 0x4b8000001111a820 */ /* 0x000fe20000400000 */
[C---:B------:R-:W-:Y:S02]  /*0b40*/  FSETP.GEU.AND P2, PT, |R26|.reuse, 1.175494350822287508e-38, PT ;  /* 0x008000001a00780b */ /* 0x040fe40003f4e200 */
[----:B------:R-:W-:Y:S01]  /*0b50*/  FSETP.GT.AND P0, PT, |R26|, 8.50705917302346158658e+37, PT ;  /* 0x7e8000001a00780b */ /* 0x000fe20003f04200 */
[----:B0-----:R-:W-:-:S03]  /*0b60*/  FFMA R17, R28, R17, R15 ;  /* 0x000000111c117223 */ /* 0x001fc6000000000f */
[----:B------:R-:W-:Y:S01]  /*0b70*/  FSEL R28, R29, R26, P0 ;  /* 0x0000001a1d1c7208 */ /* 0x000fe20000000000 */
[----:B---3--:R-:W-:-:S06]  /*0b80*/  FADD R19, -R17, R18 ;  /* 0x0000001211137221 */ /* 0x008fcc0000000100 */
[----:B------:R-:W-:Y:S01]  /*0b90*/  @!P2 FMUL R28, R28, 16777216 ;  /* 0x4b8000001c1ca820 */ /* 0x000fe20000400000 */
[----:B------:R-:W-:Y:S01]  /*0ba0*/  FMUL R29, R19, 0.25 ;  /* 0x3e800000131d7820 */ /* 0x000fe20000400000 */
[----:B------:R-:W-:-:S04]  /*0bb0*/  FADD R26, R26, 1 ;  /* 0x3f8000001a1a7421 */ /* 0x000fc80000000000 */
[----:B------:R-:W0:Y:S01]  /*0bc0*/  MUFU.RCP R28, R28 ;  /* 0x0000001c001c7308 */ /* 0x000e220000001000 */
[----:B------:R-:W-:Y:S01]  /*0bd0*/  FSEL R21, R29, R19, P0 ;  /* 0x000000131d157208 */ /* 0x000fe20000000000 */
[----:B------:R-:W-:-:S04]  /*0be0*/  FMUL R29, R26, 0.25 ;  /* 0x3e8000001a1d7820 */ /* 0x000fc80000400000 */
[----:B------:R-:W-:Y:S01]  /*0bf0*/  @!P2 FMUL R21, R21, 16777216 ;  /* 0x4b8000001515a820 */ /* 0x000fe20000400000 */
[C---:B------:R-:W-:Y:S02]  /*0c00*/  FSETP.GEU.AND P2, PT, |R26|.reuse, 1.175494350822287508e-38, PT ;  /* 0x008000001a00780b */ /* 0x040fe40003f4e200 */
[----:B------:R-:W-:Y:S01]  /*0c10*/  FSETP.GT.AND P0, PT, |R26|, 8.50705917302346158658e+37, PT ;  /* 0x7e8000001a00780b */ /* 0x000fe20003f04200 */
[----:B0-----:R-:W-:-:S03]  /*0c20*/  FFMA R21, R28, R21, R17 ;  /* 0x000000151c157223 */ /* 0x001fc60000000011 */
[----:B------:R-:W-:Y:S01]  /*0c30*/  FSEL R28, R29, R26, P0 ;  /* 0x0000001a1d1c7208 */ /* 0x000fe20000000000 */
[----:B----4-:R-:W-:-:S06]  /*0c40*/  FADD R23, -R21, R20 ;  /* 0x0000001415177221 */ /* 0x010fcc0000000100 */
[----:B------:R-:W-:Y:S01]  /*0c50*/  @!P2 FMUL R28, R28, 16777216 ;  /* 0x4b8000001c1ca820 */ /* 0x000fe20000400000 */
[----:B------:R-:W-:-:S05]  /*0c60*/  FMUL R29, R23, 0.25 ;  /* 0x3e800000171d7820 */ /* 0x000fca0000400000 */
[----:B------:R-:W0:Y:S01]  /*0c70*/  MUFU.RCP R28, R28 ;  /* 0x0000001c001c7308 */ /* 0x000e220000001000 */
[----:B------:R-:W-:Y:S01]  /*0c80*/  FSEL R25, R29, R23, P0 ;  /* 0x000000171d197208 */ /* 0x000fe20000000000 */
[----:B------:R-:W-:-:S04]  /*0c90*/  FADD R26, R26, 1 ;  /* 0x3f8000001a1a7421 */ /* 0x000fc80000000000 */
[----:B------:R-:W-:Y:S01]  /*0ca0*/  @!P2 FMUL R25, R25, 16777216 ;  /* 0x4b8000001919a820 */ /* 0x000fe20000400000 */
[C---:B------:R-:W-:Y:S01]  /*0cb0*/  FSETP.GEU.AND P2, PT, |R26|.reuse, 1.175494350822287508e-38, PT ;  /* 0x008000001a00780b */ /* 0x040fe20003f4e200 */
[C---:B------:R-:W-:Y:S01]  /*0cc0*/  FMUL R29, R26.reuse, 0.25 ;  /* 0x3e8000001a1d7820 */ /* 0x040fe20000400000 */
[----:B------:R-:W-:Y:S01]  /*0cd0*/  FSETP.GT.AND P0, PT, |R26|, 8.50705917302346158658e+37, PT ;  /* 0x7e8000001a00780b */ /* 0x000fe20003f04200 */
[----:B0-----:R-:W-:-:S03]  /*0ce0*/  FFMA R25, R28, R25, R21 ;  /* 0x000000191c197223 */ /* 0x001fc60000000015 */
[----:B------:R-:W-:Y:S01]  /*0cf0*/  FSEL R28, R29, R26, P0 ;  /* 0x0000001a1d1c7208 */ /* 0x000fe20000000000 */
[----:B-----5:R-:W-:-:S06]  /*0d00*/  FADD R13, -R25, R22 ;  /* 0x00000016190d7221 */ /* 0x020fcc0000000100 */
        /* <DEDUP_REMOVED lines=8> */
[----:B------:R-:W-:-:S04]  /*0d90*/  FSETP.GT.AND P0, PT, |R26|, 8.50705917302346158658e+37, PT ;  /* 0x7e8000001a00780b */ /* 0x000fc80003f04200 */
[----:B------:R-:W-:Y:S01]  /*0da0*/  FSEL R29, R29, R26, P0 ;  /* 0x0000001a1d1d7208 */ /* 0x000fe20000000000 */
[----:B0-----:R-:W-:-:S04]  /*0db0*/  FFMA R15, R28, R15, R25 ;  /* 0x0000000f1c0f7223 */ /* 0x001fc80000000019 */
[----:B------:R-:W-:Y:S02]  /*0dc0*/  FADD R11, -R15, R14 ;  /* 0x0000000e0f0b7221 */ /* 0x000fe40000000100 */
[----:B------:R-:W-:Y:S02]  /*0dd0*/  @!P2 FMUL R29, R29, 16777216 ;  /* 0x4b8000001d1da820 */ /* 0x000fe40000400000 */
[----:B------:R-:W-:Y:S02]  /*0de0*/  FMUL R4, R11, 0.25 ;  /* 0x3e8000000b047820 */ /* 0x000fe40000400000 */
[----:B------:R-:W0:Y:S01]  /*0df0*/  MUFU.RCP R24, R29 ;  /* 0x0000001d00187308 */ /* 0x000e220000001000 */
[----:B------:R-:W-:Y:S01]  /*0e00*/  FADD R28, R16, -R17 ;  /* 0x80000011101c7221 */ /* 0x000fe20000000000 */
[----:B------:R-:W-:Y:S02]  /*0e10*/  IADD3 R16, R10, 0xd0, RZ ;  /* 0x000000d00a107810 */ /* 0x000fe40007ffe0ff */
[----:B------:R-:W-:-:S02]  /*0e20*/  FSEL R4, R4, R11, P0 ;  /* 0x0000000b04047208 */ /* 0x000fc40000000000 */
[----:B------:R-:W-:-:S03]  /*0e30*/  LOP3.LUT R5, R9, R16, RZ, 0xfc, !PT ;  /* 0x0000001009057212 */ /* 0x000fc600078efcff */
[----:B------:R-:W-:-:S04]  /*0e40*/  @!P2 FMUL R4, R4, 16777216 ;  /* 0x4b8000000404a820 */ /* 0x000fc80000400000 */
[----:B0-----:R-:W-:Y:S01]  /*0e50*/  FFMA R17, R24, R4, R15 ;  /* 0x0000000418117223 */ /* 0x001fe2000000000f */
[----:B------:R-:W-:-:S05]  /*0e60*/  IMAD.WIDE R4, R5, 0x4, R2 ;  /* 0x0000000405047825 */ /* 0x000fca00078e0202 */
[----:B------:R0:W2:Y:S01]  /*0e70*/  LDG.E.EL R16, desc[UR6][R4.64] ;  /* 0x0000000604107981 */ /* 0x0000a2000c2e1900 */
[----:B------:R-:W-:-:S05]  /*0e80*/  FADD R26, R26, 1 ;  /* 0x3f8000001a1a7421 */ /* 0x000fca0000000000 */
[C---:B------:R-:W-:Y:S01]  /*0e90*/  FSETP.GEU.AND P2, PT, |R26|.reuse, 1.175494350822287508e-38, PT ;  /* 0x008000001a00780b */ /* 0x040fe20003f4e200 */
[C---:B------:R-:W-:Y:S01]  /*0ea0*/  FMUL R29, R26.reuse, 0.25 ;  /* 0x3e8000001a1d7820 */ /* 0x040fe20000400000 */
[----:B------:R-:W-:-:S04]  /*0eb0*/  FSETP.GT.AND P0, PT, |R26|, 8.50705917302346158658e+37, PT ;  /* 0x7e8000001a00780b */ /* 0x000fc80003f04200 */
[----:B------:R-:W-:Y:S01]  /*0ec0*/  FSEL R29, R29, R26, P0 ;  /* 0x0000001a1d1d7208 */ /* 0x000fe20000000000 */
[----:B------:R-:W-:-:S06]  /*0ed0*/  FFMA R28, R12, R28, R27 ;  /* 0x0000001c0c1c7223 */ /* 0x000fcc000000001b */
[----:B------:R-:W-:-:S04]  /*0ee0*/  @!P2 FMUL R29, R29, 16777216 ;  /* 0x4b8000001d1da820 */ /* 0x000fc80000400000 */
[----:B------:R-:W1:Y:S01]  /*0ef0*/  MUFU.RCP R24, R29 ;  /* 0x0000001d00187308 */ /* 0x000e620000001000 */
[----:B0-----:R-:W-:Y:S01]  /*0f00*/  IADD3 R4, R10, 0xe0, RZ ;  /* 0x000000e00a047810 */ /* 0x001fe20007ffe0ff */
[----:B------:R-:W-:-:S03]  /*0f10*/  FADD R27, R18, -R21 ;  /* 0x80000015121b7221 */ /* 0x000fc60000000000 */
[----:B------:R-:W-:Y:S02]  /*0f20*/  LOP3.LUT R4, R9, R4, RZ, 0xfc, !PT ;  /* 0x0000000409047212 */ /* 0x000fe400078efcff */
[----:B------:R-:W-:Y:S01]  /*0f30*/  IADD3 R10, R10, 0xf0, RZ ;  /* 0x000000f00a0a7810 */ /* 0x000fe20007ffe0ff */
[----:B--2---:R-:W-:-:S04]  /*0f40*/  FADD R12, -R17, R16 ;  /* 0x00000010110c7221 */ /* 0x004fc80000000100 */
[----:B------:R-:W-:-:S05]  /*0f50*/  FMUL R5, R12, 0.25 ;  /* 0x3e8000000c057820 */ /* 0x000fca0000400000 */
[----:B------:R-:W-:-:S05]  /*0f60*/  FSEL R5, R5, R12, P0 ;  /* 0x0000000c05057208 */ /* 0x000fca0000000000 */
[----:B------:R-:W-:-:S04]  /*0f70*/  @!P2 FMUL R5, R5, 16777216 ;  /* 0x4b8000000505a820 */ /* 0x000fc80000400000 */
[----:B-1----:R-:W-:Y:S01]  /*0f80*/  FFMA R21, R24, R5, R17 ;  /* 0x0000000518157223 */ /* 0x002fe20000000011 */
[----:B------:R-:W-:-:S05]  /*0f90*/  IMAD.WIDE R4, R4, 0x4, R2 ;  /* 0x0000000404047825 */ /* 0x000fca00078e0202 */
[----:B------:R0:W2:Y:S02]  /*0fa0*/  LDG.E.EL R24, desc[UR6][R4.64] ;  /* 0x0000000604187981 */ /* 0x0000a4000c2e1900 */
[----:B0-----:R-:W-:-:S05]  /*0fb0*/  LOP3.LUT R5, R9, R10, RZ, 0xfc, !PT ;  /* 0x0000000a09057212 */ /* 0x001fca00078efcff */
[----:B------:R-:W-:-:S06]  /*0fc0*/  IMAD.WIDE R4, R5, 0x4, R2 ;  /* 0x0000000405047825 */ /* 0x000fcc00078e0202 */
[----:B------:R-:W3:Y:S01]  /*0fd0*/  LDG.E.EL R4, desc[UR6][R4.64] ;  /* 0x0000000604047981 */ /* 0x000ee2000c2e1900 */
[----:B------:R-:W-:-:S05]  /*0fe0*/  FADD R18, R26, 1 ;  /* 0x3f8000001a127421 */ /* 0x000fca0000000000 */
[C---:B------:R-:W-:Y:S01]  /*0ff0*/  FSETP.GEU.AND P2, PT, |R18|.reuse, 1.175494350822287508e-38, PT ;  /* 0x008000001200780b */ /* 0x040fe20003f4e200 */
[C---:B------:R-:W-:Y:S01]  /*1000*/  FMUL R29, R18.reuse, 0.25 ;  /* 0x3e800000121d7820 */ /* 0x040fe20000400000 */
[----:B------:R-:W-:Y:S01]  /*1010*/  FSETP.GT.AND P0, PT, |R18|, 8.50705917302346158658e+37, PT ;  /* 0x7e8000001200780b */ /* 0x000fe20003f04200 */
[----:B------:R-:W-:-:S03]  /*1020*/  FFMA R26, R19, R27, R28 ;  /* 0x0000001b131a7223 */ /* 0x000fc6000000001c */
[----:B------:R-:W-:Y:S01]  /*1030*/  FSEL R29, R29, R18, P0 ;  /* 0x000000121d1d7208 */ /* 0x000fe20000000000 */
[----:B------:R-:W-:Y:S01]  /*1040*/  FADD R20, R20, -R25 ;  /* 0x8000001914147221 */ /* 0x000fe20000000000 */
[----:B------:R-:W-:-:S05]  /*1050*/  FADD R18, R18, 1 ;  /* 0x3f80000012127421 */ /* 0x000fca0000000000 */
[----:B------:R-:W-:-:S04]  /*1060*/  @!P2 FMUL R29, R29, 16777216 ;  /* 0x4b8000001d1da820 */ /* 0x000fc80000400000 */
[----:B------:R-:W0:Y:S01]  /*1070*/  MUFU.RCP R28, R29 ;  /* 0x0000001d001c7308 */ /* 0x000e220000001000 */
[----:B------:R-:W-:Y:S01]  /*1080*/  FFMA R26, R23, R20, R26 ;  /* 0x00000014171a7223 */ /* 0x000fe2000000001a */
[----:B------:R-:W-:Y:S01]  /*1090*/  FADD R15, R22, -R15 ;  /* 0x8000000f160f7221 */ /* 0x000fe20000000000 */
[----:B------:R-:W-:-:S03]  /*10a0*/  FADD R14, R14, -R17 ;  /* 0x800000110e0e7221 */ /* 0x000fc60000000000 */
[----:B------:R-:W-:Y:S01]  /*10b0*/  FFMA R26, R13, R15, R26 ;  /* 0x0000000f0d1a7223 */ /* 0x000fe2000000001a */
[----:B------:R-:W-:-:S03]  /*10c0*/  FADD R16, R16, -R21 ;  /* 0x8000001510107221 */ /* 0x000fc60000000000 */
[----:B------:R-:W-:-:S04]  /*10d0*/  FFMA R11, R11, R14, R26 ;  /* 0x0000000e0b0b7223 */ /* 0x000fc8000000001a */
        /* <DEDUP_REMOVED lines=10> */
[----:B---3--:R-:W-:-:S06]  /*1180*/  FADD R20, R4, -R25 ;  /* 0x8000001904147221 */ /* 0x008fcc0000000000 */
[----:B------:R-:W-:Y:S01]  /*1190*/  @!P2 FMUL R27, R27, 16777216 ;  /* 0x4b8000001b1ba820 */ /* 0x000fe20000400000 */
[----:B------:R-:W-:-:S03]  /*11a0*/  FMUL R5, R20, 0.25 ;  /* 0x3e80000014057820 */ /* 0x000fc60000400000 */
[----:B------:R-:W0:Y:S02]  /*11b0*/  MUFU.RCP R22, R27 ;  /* 0x0000001b00167308 */ /* 0x000e240000001000 */
[----:B------:R-:W-:Y:S02]  /*11c0*/  FSEL R5, R5, R20, P0 ;  /* 0x0000001405057208 */ /* 0x000fe40000000000 */
[----:B------:R-:W-:-:S03]  /*11d0*/  ISETP.GE.U32.AND P0, PT, R10, 0xff0, PT ;  /* 0x00000ff00a00780c */ /* 0x000fc60003f06070 */
[----:B------:R-:W-:Y:S01]  /*11e0*/  @!P2 FMUL R5, R5, 16777216 ;  /* 0x4b8000000505a820 */ /* 0x000fe20000400000 */
[----:B------:R-:W-:-:S03]  /*11f0*/  FADD R24, R24, -R25 ;  /* 0x8000001918187221 */ /* 0x000fc60000000000 */
[----:B0-----:R-:W-:Y:S01]  /*1200*/  FFMA R25, R22, R5, R25 ;  /* 0x0000000516197223 */ /* 0x001fe20000000019 */
[----:B------:R-:W-:-:S03]  /*1210*/  FFMA R19, R19, R24, R16 ;  /* 0x0000001813137223 */ /* 0x000fc60000000010 */
[----:B------:R-:W-:-:S04]  /*1220*/  FADD R13, R4, -R25 ;  /* 0x80000019040d7221 */ /* 0x000fc80000000000 */
[----:B------:R-:W-:Y:S01]  /*1230*/  FFMA R13, R20, R13, R19 ;  /* 0x0000000d140d7223 */ /* 0x000fe20000000013 */
[----:B------:R-:W-:Y:S06]  /*1240*/  @!P0 BRA `(.L_x_1) ;  /* 0xffffffec00c08947 */ /* 0x000fec000383ffff */
.L_x_0:
[----:B------:R-:W-:Y:S05]  /*1250*/  WARPSYNC.ALL ;  /* 0x0000000000007948 */ /* 0x000fea0003800000 */
[----:B------:R-:W1:Y:S02]  /*1260*/  SHFL.BFLY PT, R5, R18, 0x8, 0x1f ;  /* 0x0d001f0012057f89 */ /* 0x000e6400000e0000 */
[----:B-1----:R-:W-:-:S04]  /*1270*/  FADD R3, R5, R18 ;  /* 0x0000001205037221 */ /* 0x002fc80000000000 */
[C---:B------:R-:W-:Y:S01]  /*1280*/  FMUL R2, R3.reuse, 0.25 ;  /* 0x3e80000003027820 */ /* 0x040fe20000400000 */
[C---:B------:R-:W-:Y:S01]  /*1290*/  FSETP.GEU.AND P2, PT, |R3|.reuse, 1.175494350822287508e-38, PT ;  /* 0x008000000300780b */ /* 0x040fe20003f4e200 */
[----:B------:R-:W1:Y:S01]  /*12a0*/  SHFL.BFLY PT, R4, R3, 0x4, 0x1f ;  /* 0x0c801f0003047f89 */ /* 0x000e6200000e0000 */
[----:B------:R-:W-:-:S03]  /*12b0*/  FSETP.GT.AND P0, PT, |R3|, 8.50705917302346158658e+37, PT ;  /* 0x7e8000000300780b */ /* 0x000fc60003f04200 */
[----:B------:R-:W2:Y:S01]  /*12c0*/  SHFL.BFLY PT, R10, R25, 0x8, 0x1f ;  /* 0x0d001f00190a7f89 */ /* 0x000ea200000e0000 */
[----:B------:R-:W-:-:S03]  /*12d0*/  FSEL R11, R2, R3, P0 ;  /* 0x00000003020b7208 */ /* 0x000fc60000000000 */
[----:B------:R-:W3:Y:S04]  /*12e0*/  SHFL.BFLY PT, R12, R13, 0x8, 0x1f ;  /* 0x0d001f000d0c7f89 */ /* 0x000ee800000e0000 */
[----:B------:R-:W-:Y:S02]  /*12f0*/  @!P2 FMUL R11, R11, 16777216 ;  /* 0x4b8000000b0ba820 */ /* 0x000fe40000400000 */
[----:B------:R-:W-:Y:S02]  /*1300*/  @P0 FMUL R5, R5, 0.25 ;  /* 0x3e80000005050820 */ /* 0x000fe40000400000 */
[----:B------:R-:W4:Y:S02]  /*1310*/  MUFU.RCP R14, R11 ;  /* 0x0000000b000e7308 */ /* 0x000f240000001000 */
[----:B------:R-:W-:Y:S01]  /*1320*/  @!P2 FMUL R5, R5, 16777216 ;  /* 0x4b8000000505a820 */ /* 0x000fe20000400000 */
[C---:B------:R-:W-:Y:S01]  /*1330*/  FSETP.NEU.AND P2, PT, R3.reuse, RZ, PT ;  /* 0x000000ff0300720b */ /* 0x040fe20003f4d000 */
[----:B-1----:R-:W-:Y:S01]  /*1340*/  FADD R2, R3, R4 ;  /* 0x0000000403027221 */ /* 0x002fe20000000000 */
[----:B--2---:R-:W-:-:S04]  /*1350*/  FADD R10, R10, -R25 ;  /* 0x800000190a0a7221 */ /* 0x004fc80000000000 */
[C---:B------:R-:W-:Y:S01]  /*1360*/  FSETP.GEU.AND P3, PT, |R2|.reuse, 1.175494350822287508e-38, PT ;  /* 0x008000000200780b */ /* 0x040fe20003f6e200 */
[----:B------:R-:W-:Y:S01]  /*1370*/  FMUL R15, R2, 0.25 ;  /* 0x3e800000020f7820 */ /* 0x000fe20000400000 */
[----:B----4-:R-:W-:Y:S01]  /*1380*/  FMUL R14, R14, R5 ;  /* 0x000000050e0e7220 */ /* 0x010fe20000400000 */
[----:B------:R-:W-:Y:S01]  /*1390*/  FSETP.GT.AND P0, PT, |R2|, 8.50705917302346158658e+37, PT ;  /* 0x7e8000000200780b */ /* 0x000fe20003f04200 */
[----:B------:R-:W1:Y:S01]  /*13a0*/  SHFL.BFLY PT, R5, R2, 0x2, 0x1f ;  /* 0x0c401f0002057f89 */ /* 0x000e6200000e0000 */
[----:B------:R-:W-:Y:S01]  /*13b0*/  FMUL R11, R10, R10 ;  /* 0x0000000a0a0b7220 */ /* 0x000fe20000400000 */
[----:B---3--:R-:W-:Y:S01]  /*13c0*/  FADD R13, R12, R13 ;  /* 0x0000000d0c0d7221 */ /* 0x008fe20000000000 */
[----:B------:R-:W-:Y:S02]  /*13d0*/  FSEL R14, R14, RZ, P2 ;  /* 0x000000ff0e0e7208 */ /* 0x000fe40001000000 */
[----:B------:R-:W-:Y:S01]  /*13e0*/  FSEL R15, R15, R2, P0 ;  /* 0x000000020f0f7208 */ /* 0x000fe20000000000 */
[----:B------:R-:W-:Y:S01]  /*13f0*/  FMUL R11, R11, R18 ;  /* 0x000000120b0b7220 */ /* 0x000fe20000400000 */
[----:B------:R-:W-:Y:S01]  /*1400*/  FSETP.NEU.AND P2, PT, R2, RZ, PT ;  /* 0x000000ff0200720b */ /* 0x000fe20003f4d000 */
[----:B------:R-:W-:-:S02]  /*1410*/  FFMA R25, R10, R14, R25 ;  /* 0x0000000e0a197223 */ /* 0x000fc40000000019 */
[----:B------:R-:W-:Y:S01]  /*1420*/  @!P3 FMUL R15, R15, 16777216 ;  /* 0x4b8000000f0fb820 */ /* 0x000fe20000400000 */
[----:B------:R-:W-:Y:S01]  /*1430*/  FFMA R11, R14, R11, R13 ;  /* 0x0000000b0e0b7223 */ /* 0x000fe2000000000d */
[----:B------:R-:W-:Y:S01]  /*1440*/  @P0 FMUL R4, R4, 0.25 ;  /* 0x3e80000004040820 */ /* 0x000fe20000400000 */
[----:B------:R-:W2:Y:S03]  /*1450*/  SHFL.BFLY PT, R12, R25, 0x4, 0x1f ;  /* 0x0c801f00190c7f89 */ /* 0x000ea600000e0000 */
[----:B------:R-:W3:Y:S01]  /*1460*/  MUFU.RCP R15, R15 ;  /* 0x0000000f000f7308 */ /* 0x000ee20000001000 */
[----:B------:R-:W4:Y:S01]  /*1470*/  SHFL.BFLY PT, R14, R11, 0x4, 0x1f ;  /* 0x0c801f000b0e7f89 */ /* 0x000f2200000e0000 */
[----:B------:R-:W-:Y:S01]  /*1480*/  @!P3 FMUL R4, R4, 16777216 ;  /* 0x4b8000000404b820 */ /* 0x000fe20000400000 */
[----:B-1----:R-:W-:-:S04]  /*1490*/  FADD R10, R2, R5 ;  /* 0x00000005020a7221 */ /* 0x002fc80000000000 */
[C---:B------:R-:W-:Y:S01]  /*14a0*/  FMUL R13, R10.reuse, 0.25 ;  /* 0x3e8000000a0d7820 */ /* 0x040fe20000400000 */
[C---:B------:R-:W-:Y:S01]  /*14b0*/  FSETP.GEU.AND P3, PT, |R10|.reuse, 1.175494350822287508e-38, PT ;  /* 0x008000000a00780b */ /* 0x040fe20003f6e200 */
[----:B---3--:R-:W-:Y:S01]  /*14c0*/  FMUL R4, R15, R4 ;  /* 0x000000040f047220 */ /* 0x008fe20000400000 */
[----:B------:R-:W-:-:S04]  /*14d0*/  FSETP.GT.AND P0, PT, |R10|, 8.50705917302346158658e+37, PT ;  /* 0x7e8000000a00780b */ /* 0x000fc80003f04200 */
[----:B------:R-:W-:Y:S01]  /*14e0*/  FSEL R4, R4, RZ, P2 ;  /* 0x000000ff04047208 */ /* 0x000fe20001000000 */
[----:B--2---:R-:W-:Y:S01]  /*14f0*/  FADD R12, -R25, R12 ;  /* 0x0000000c190c7221 */ /* 0x004fe20000000100 */
[----:B------:R-:W-:-:S03]  /*1500*/  FSEL R17, R13, R10, P0 ;  /* 0x0000000a0d117208 */ /* 0x000fc60000000000 */
[C---:B------:R-:W-:Y:S01]  /*1510*/  FMUL R16, R12.reuse, R12 ;  /* 0x0000000c0c107220 */ /* 0x040fe20000400000 */
[----:B------:R-:W-:Y:S01]  /*1520*/  FFMA R12, R12, R4, R25 ;  /* 0x000000040c0c7223 */ /* 0x000fe20000000019 */
[----:B----4-:R-:W-:Y:S01]  /*1530*/  FADD R11, R11, R14 ;  /* 0x0000000e0b0b7221 */ /* 0x010fe20000000000 */
[----:B------:R-:W-:Y:S01]  /*1540*/  @!P3 FMUL R17, R17, 16777216 ;  /* 0x4b8000001111b820 */ /* 0x000fe20000400000 */
[----:B------:R-:W-:Y:S01]  /*1550*/  FMUL R16, R3, R16 ;  /* 0x0000001003107220 */ /* 0x000fe20000400000 */
[----:B------:R-:W-:Y:S01]  /*1560*/  @P0 FMUL R5, R5, 0.25 ;  /* 0x3e80000005050820 */ /* 0x000fe20000400000 */
[----:B------:R-:W1:Y:S01]  /*1570*/  SHFL.BFLY PT, R3, R10, 0x1, 0x1f ;  /* 0x0c201f000a037f89 */ /* 0x000e6200000e0000 */
[----:B------:R-:W-:Y:S01]  /*1580*/  FSETP.NEU.AND P0, PT, R10, RZ, PT ;  /* 0x000000ff0a00720b */ /* 0x000fe20003f0d000 */
[----:B------:R-:W-:Y:S01]  /*1590*/  FFMA R16, R4, R16, R11 ;  /* 0x0000001004107223 */ /* 0x000fe2000000000b */
[----:B------:R-:W-:Y:S01]  /*15a0*/  @!P3 FMUL R5, R5, 16777216 ;  /* 0x4b8000000505b820 */ /* 0x000fe20000400000 */
[----:B------:R-:W2:Y:S01]  /*15b0*/  SHFL.BFLY PT, R13, R12, 0x2, 0x1f ;  /* 0x0c401f000c0d7f89 */ /* 0x000ea200000e0000 */
[----:B------:R-:W3:Y:S03]  /*15c0*/  MUFU.RCP R4, R17 ;  /* 0x0000001100047308 */ /* 0x000ee60000001000 */
[----:B------:R-:W4:Y:S01]  /*15d0*/  SHFL.BFLY PT, R15, R16, 0x2, 0x1f ;  /* 0x0c401f00100f7f89 */ /* 0x000f2200000e0000 */
[----:B---3--:R-:W-:Y:S01]  /*15e0*/  FMUL R4, R4, R5 ;  /* 0x0000000504047220 */ /* 0x008fe20000400000 */
[----:B-1----:R-:W-:-:S04]  /*15f0*/  FADD R18, R10, R3 ;  /* 0x000000030a127221 */ /* 0x002fc80000000000 */
[----:B------:R-:W-:Y:S01]  /*1600*/  FSEL R4, R4, RZ, P0 ;  /* 0x000000ff04047208 */ /* 0x000fe20000000000 */
[----:B--2---:R-:W-:Y:S01]  /*1610*/  FADD R13, -R12, R13 ;  /* 0x0000000d0c0d7221 */ /* 0x004fe20000000100 */
[C---:B------:R-:W-:Y:S02]  /*1620*/  FSETP.GT.AND P0, PT, |R18|.reuse, 8.50705917302346158658e+37, PT ;  /* 0x7e8000001200780b */ /* 0x040fe40003f04200 */
[----:B------:R-:W-:Y:S01]  /*1630*/  FSETP.GEU.AND P3, PT, |R18|, 1.175494350822287508e-38, PT ;  /* 0x008000001200780b */ /* 0x000fe20003f6e200 */
[C---:B------:R-:W-:Y:S01]  /*1640*/  FMUL R5, R13.reuse, R13 ;  /* 0x0000000d0d057220 */ /* 0x040fe20000400000 */
[----:B------:R-:W-:Y:S01]  /*1650*/  FFMA R11, R13, R4, R12 ;  /* 0x000000040d0b7223 */ /* 0x000fe2000000000c */
[----:B----4-:R-:W-:Y:S01]  /*1660*/  FADD R15, R16, R15 ;  /* 0x0000000f100f7221 */ /* 0x010fe20000000000 */
[----:B------:R-:W-:Y:S01]  /*1670*/  FSETP.NEU.AND P2, PT, R18, RZ, PT ;  /* 0x000000ff1200720b */ /* 0x000fe20003f4d000 */
[----:B------:R-:W-:Y:S01]  /*1680*/  FMUL R5, R2, R5 ;  /* 0x0000000502057220 */ /* 0x000fe20000400000 */
[----:B------:R-:W-:Y:S01]  /*1690*/  LOP3.LUT R12, R0, 0xf, R6, 0xf8, !PT ;  /* 0x0000000f000c7812 */ /* 0x000fe200078ef806 */
[----:B------:R-:W1:Y:S01]  /*16a0*/  SHFL.BFLY PT, R14, R11, 0x1, 0x1f ;  /* 0x0c201f000b0e7f89 */ /* 0x000e6200000e0000 */
[----:B------:R-:W-:Y:S01]  /*16b0*/  SHF.R.U32.HI R16, RZ, 0x2, R6 ;  /* 0x00000002ff107819 */ /* 0x000fe20000011606 */
[----:B------:R-:W-:Y:S01]  /*16c0*/  FFMA R5, R4, R5, R15 ;  /* 0x0000000504057223 */ /* 0x000fe2000000000f */
[----:B------:R-:W-:Y:S01]  /*16d0*/  LOP3.LUT R15, R6, 0xff, RZ, 0xc0, !PT ;  /* 0x000000ff060f7812 */ /* 0x000fe200078ec0ff */
[----:B------:R-:W-:Y:S01]  /*16e0*/  @P0 FMUL R18, R18, 0.25 ;  /* 0x3e80000012120820 */ /* 0x000fe20000400000 */
[----:B------:R-:W-:Y:S01]  /*16f0*/  @P0 FMUL R3, R3, 0.25 ;  /* 0x3e80000003030820 */ /* 0x000fe20000400000 */
[----:B------:R-:W-:Y:S01]  /*1700*/  IMAD.HI R4, R12, 0x55555556, RZ ;  /* 0x555555560c047827 */ /* 0x000fe200078e02ff */
[----:B------:R-:W2:Y:S03]  /*1710*/  SHFL.BFLY PT, R2, R5, 0x1, 0x1f ;  /* 0x0c201f0005027f89 */ /* 0x000ea600000e0000 */
[----:B------:R-:W-:Y:S01]  /*1720*/  @!P3 FMUL R18, R18, 16777216 ;  /* 0x4b8000001212b820 */ /* 0x000fe20000400000 */
[----:B------:R-:W-:Y:S01]  /*1730*/  @!P3 FMUL R3, R3, 16777216 ;  /* 0x4b8000000303b820 */ /* 0x000fe20000400000 */
[----:B------:R-:W3:Y:S01]  /*1740*/  S2UR UR5, SR_CgaCtaId ;  /* 0x00000000000579c3 */ /* 0x000ee20000008800 */
[----:B------:R-:W-:Y:S01]  /*1750*/  UMOV UR4, 0x400 ;  /* 0x0000040000047882 */ /* 0x000fe20000000000 */
[----:B------:R-:W-:-:S02]  /*1760*/  LOP3.LUT R16, R16, 0x3c, RZ, 0xc0, !PT ;  /* 0x0000003c10107812 */ /* 0x000fc400078ec0ff */
[----:B------:R-:W4:Y:S01]  /*1770*/  MUFU.RCP R18, R18 ;  /* 0x0000001200127308 */ /* 0x000f220000001000 */
[----:B-1----:R-:W-:Y:S01]  /*1780*/  FADD R14, -R11, R14 ;  /* 0x0000000e0b0e7221 */ /* 0x002fe20000000100 */
[----:B----4-:R-:W-:-:S03]  /*1790*/  FMUL R13, R18, R3 ;  /* 0x00000003120d7220 */ /* 0x010fc60000400000 */
[----:B------:R-:W-:Y:S01]  /*17a0*/  FMUL R3, R14, R14 ;  /* 0x0000000e0e037220 */ /* 0x000fe20000400000 */
[----:B--2---:R-:W-:Y:S01]  /*17b0*/  FADD R2, R5, R2 ;  /* 0x0000000205027221 */ /* 0x004fe20000000000 */
[----:B------:R-:W-:Y:S02]  /*17c0*/  LEA.HI R5, R4, R4, RZ, 0x1 ;  /* 0x0000000404057211 */ /* 0x000fe400078f08ff */
[----:B------:R-:W-:Y:S01]  /*17d0*/  FSEL R13, R13, RZ, P2 ;  /* 0x000000ff0d0d7208 */ /* 0x000fe20001000000 */
[----:B------:R-:W-:Y:S01]  /*17e0*/  FMUL R3, R10, R3 ;  /* 0x000000030a037220 */ /* 0x000fe20000400000 */
[----:B------:R-:W-:Y:S01]  /*17f0*/  SHF.L.U32 R10, R6, 0x4, RZ ;  /* 0x00000004060a7819 */ /* 0x000fe200000006ff */
[----:B------:R-:W-:Y:S01]  /*1800*/  IMAD R18, R5, 0x2ffd, R0 ;  /* 0x00002ffd05127824 */ /* 0x000fe200078e0200 */
[----:B---3--:R-:W-:Y:S01]  /*1810*/  UPRMT UR4, UR5, 0x654, UR4 ;  /* 0x0000065405047896 */ /* 0x008fe20008000004 */
[----:B------:R-:W-:Y:S01]  /*1820*/  FFMA R0, R13, R3, R2 ;  /* 0x000000030d007223 */ /* 0x000fe20000000002 */
[----:B------:R-:W1:Y:S01]  /*1830*/  LDC.64 R4, c[0x0][0x218] ;  /* 0x00008600ff047b82 */ /* 0x000e620000000a00 */
[----:B------:R-:W-:Y:S01]  /*1840*/  LOP3.LUT R10, R10, 0xf0, RZ, 0xc0, !PT ;  /* 0x000000f00a0a7812 */ /* 0x000fe200078ec0ff */
[----:B------:R-:W-:-:S02]  /*1850*/  IMAD R19, R7, 0x3, R18 ;  /* 0x0000000307137824 */ /* 0x000fc400078e0212 */
[----:B------:R-:W-:Y:S01]  /*1860*/  FFMA R0, R0, 0.000244140625, RZ ;  /* 0x3980000000007823 */ /* 0x000fe200000000ff */
[----:B------:R-:W-:Y:S01]  /*1870*/  IADD3 R16, R16, UR4, RZ ;  /* 0x0000000410107c10 */ /* 0x000fe2000fffe0ff */
[----:B------:R-:W-:Y:S01]  /*1880*/  FFMA R21, R14, R13, R11 ;  /* 0x0000000d0e157223 */ /* 0x000fe2000000000b */
[C---:B------:R-:W-:Y:S01]  /*1890*/  LOP3.LUT R6, R10.reuse, R7, RZ, 0xfc, !PT ;  /* 0x000000070a067212 */ /* 0x040fe200078efcff */
[----:B------:R-:W2:Y:S02]  /*18a0*/  LDC.64 R2, c[0x0][0x210] ;  /* 0x00008400ff027b82 */ /* 0x000ea40000000a00 */
[----:B------:R-:W3:Y:S01]  /*18b0*/  MUFU.RSQ R0, R0 ;  /* 0x0000000000007308 */ /* 0x000ee20000001400 */
[----:B------:R-:W-:Y:S02]  /*18c0*/  LEA.HI R17, R10, UR4, RZ, 0x1e ;  /* 0x000000040a117c11 */ /* 0x000fe4000f8ff0ff */
[----:B------:R-:W-:Y:S02]  /*18d0*/  IADD3 R7, R8, R19, RZ ;  /* 0x0000001308077210 */ /* 0x000fe40007ffe0ff */
[----:B------:R-:W-:-:S02]  /*18e0*/  LEA R6, R6, R17, 0x2 ;  /* 0x0000001106067211 */ /* 0x000fc400078e10ff */
[----:B------:R-:W-:Y:S02]  /*18f0*/  LEA R16, R15, R16, 0x2 ;  /* 0x000000100f107211 */ /* 0x000fe400078e10ff */
[----:B------:R-:W-:Y:S02]  /*1900*/  MOV R18, 0xfffffff0 ;  /* 0xfffffff000127802 */ /* 0x000fe40000000f00 */
[----:B------:R-:W-:-:S07]  /*1910*/  MOV R19, 0xffffffff ;  /* 0xffffffff00137802 */ /* 0x000fce0000000f00 */
.L_x_2:
[----:B------:R-:W-:Y:S01]  /*1920*/  IADD3 R18, P0, R18, 0x10, RZ ;  /* 0x0000001012127810 */ /* 0x000fe20007f1e0ff */
[----:B------:R-:W-:-:S03]  /*1930*/  HFMA2.MMA R8, -RZ, RZ, 0, 0 ;  /* 0x00000000ff087435 */ /* 0x000fc600000001ff */
[----:B------:R-:W-:-:S05]  /*1940*/  LOP3.LUT R11, R9, R18, RZ, 0xfc, !PT ;  /* 0x00000012090b7212 */ /* 0x000fca00078efcff */
[----:B--2---:R-:W-:-:S05]  /*1950*/  IMAD.WIDE R10, R11, 0x4, R2 ;  /* 0x000000040b0a7825 */ /* 0x004fca00078e0202 */
[----:B------:R-:W2:Y:S01]  /*1960*/  @!P1 LDG.E.EF R8, desc[UR6][R10.64] ;  /* 0x000000060a089981 */ /* 0x000ea2000c0e1900 */
[----:B------:R-:W-:Y:S01]  /*1970*/  BAR.SYNC.DEFER_BLOCKING 0x0 ;  /* 0x0000000000007b1d */ /* 0x000fe20000010000 */
[----:B------:R-:W-:Y:S01]  /*1980*/  ISETP.GE.AND P2, PT, R12, 0xc, PT ;  /* 0x0000000c0c00780c */ /* 0x000fe20003f46270 */
[----:B-1----:R-:W-:Y:S01]  /*1990*/  IMAD.WIDE R14, R7, 0x4, R4 ;  /* 0x00000004070e7825 */ /* 0x002fe200078e0204 */
[----:B------:R-:W-:Y:S02]  /*19a0*/  IADD3.X R19, RZ, R19, RZ, P0, !PT ;  /* 0x00000013ff137210 */ /* 0x000fe400007fe4ff */
[----:B------:R-:W-:Y:S02]  /*19b0*/  ISETP.GE.U32.AND P0, PT, R18, 0xff0, PT ;  /* 0x00000ff01200780c */ /* 0x000fe40003f06070 */
[----:B------:R-:W-:Y:S02]  /*19c0*/  IADD3 R7, R7, 0x30, RZ ;  /* 0x0000003007077810 */ /* 0x000fe40007ffe0ff */
[----:B------:R-:W-:-:S02]  /*19d0*/  ISETP.GE.U32.AND.EX P0, PT, R19, RZ, PT, P0 ;  /* 0x000000ff1300720c */ /* 0x000fc40003f06100 */
[----:B--2---:R-:W-:-:S05]  /*19e0*/  SEL R8, R8, RZ, !P1 ;  /* 0x000000ff08087207 */ /* 0x004fca0004800000 */
[----:B------:R-:W-:-:S04]  /*19f0*/  FADD R13, -R21, R8 ;  /* 0x00000008150d7221 */ /* 0x000fc80000000100 */
[----:B---3--:R-:W-:-:S05]  /*1a00*/  FMUL R13, R0, R13 ;  /* 0x0000000d000d7220 */ /* 0x008fca0000400000 */
[----:B------:R-:W-:Y:S01]  /*1a10*/  STS [R6], R13 ;  /* 0x0000000d06007388 */ /* 0x000fe20000000800 */
[----:B------:R-:W-:Y:S06]  /*1a20*/  BAR.SYNC.DEFER_BLOCKING 0x0 ;  /* 0x0000000000007b1d */ /* 0x000fec0000010000 */
[----:B------:R-:W1:Y:S04]  /*1a30*/  LDS R17, [R16] ;  /* 0x0000000010117984 */ /* 0x000e680000000800 */
[----:B-1----:R1:W-:Y:S01]  /*1a40*/  @!P2 STG.E desc[UR6][R14.64], R17 ;  /* 0x000000110e00a986 */ /* 0x0023e2000c101906 */
[----:B------:R-:W-:Y:S05]  /*1a50*/  @!P0 BRA `(.L_x_2) ;  /* 0xfffffffc00b08947 */ /* 0x000fea000383ffff */
[----:B------:R-:W-:Y:S05]  /*1a60*/  EXIT ;  /* 0x000000000000794d */ /* 0x000fea0003800000 */
.L_x_3:
[----:B------:R-:W-:-:S00]  /*1a70*/  BRA `(.L_x_3) ;  /* 0xfffffffc00fc7947 */ /* 0x000fc0000383ffff */
[----:B------:R-:W-:-:S00]  /*1a80*/  NOP ;  /* 0x0000000000007918 */ /* 0x000fc00000000000 */
[----:B------:R-:W-:-:S00]  /*1a90*/  NOP ;  /* 0x0000000000007918 */ /* 0x000fc00000000000 */
[----:B------:R-:W-:-:S00]  /*1aa0*/  NOP ;  /* 0x0000000000007918 */ /* 0x000fc00000000000 */
[----:B------:R-:W-:-:S00]  /*1ab0*/  NOP ;  /* 0x0000000000007918 */ /* 0x000fc00000000000 */
[----:B------:R-:W-:-:S00]  /*1ac0*/  NOP ;  /* 0x0000000000007918 */ /* 0x000fc00000000000 */
[----:B------:R-:W-:-:S00]  /*1ad0*/  NOP ;  /* 0x0000000000007918 */ /* 0x000fc00000000000 */
[----:B------:R-:W-:-:S00]  /*1ae0*/  NOP ;  /* 0x0000000000007918 */ /* 0x000fc00000000000 */
[----:B------:R-:W-:-:S00]  /*1af0*/  NOP ;  /* 0x0000000000007918 */ /* 0x000fc00000000000 */
.L_x_4:


//--------------------- .nv.global.init           --------------------------
	.section	.nv.global.init,"aw",@progbits
.nv.global.init:
	.type		_$_str,@object
	.size		_$_str,(.L_0 - _$_str)
_$_str:
        /*0000*/ 	.byte	0x5f, 0x5f, 0x43, 0x55, 0x44, 0x41, 0x5f, 0x46, 0x54, 0x5a, 0x00
.L_0:


//--------------------- .nv.shared.triton_red_fused__native_batch_norm_legit_view_4 --------------------------
	.section	.nv.shared.triton_red_fused__native_batch_norm_legit_view_4,"aw",@nobits
	.sectionflags	@""
	.align	16
	.zero		1024


//--------------------- .nv.constant0.triton_red_fused__native_batch_norm_legit_view_4 --------------------------
	.section	.nv.constant0.triton_red_fused__native_batch_norm_legit_view_4,"a",@progbits
	.sectionflags	@""
	.align	4
.nv.constant0.triton_red_fused__native_batch_norm_legit_view_4:
	.zero		552
